	.headerflags	@"EF_CUDA_TEXMODE_UNIFIED EF_CUDA_64BIT_ADDRESS EF_CUDA_ACCELERATORS EF_CUDA_SM90 EF_CUDA_VIRTUAL_SM(EF_CUDA_SM90)"
	.elftype	@"ET_EXEC"


//--------------------- .nv.info                  --------------------------
	.section	.nv.info,"",@"SHT_CUDA_INFO"
	.align	4


	//----- nvinfo : EIATTR_REGCOUNT
	.align		4
        /*0000*/ 	.byte	0x04, 0x2f
        /*0002*/ 	.short	(.L_1 - .L_0)
	.align		4
.L_0:
        /*0004*/ 	.word	index@(triton_poi_fused_cat_10)
        /*0008*/ 	.word	0x00000013


	//----- nvinfo : EIATTR_MIN_STACK_SIZE
	.align		4
.L_1:
        /*000c*/ 	.byte	0x04, 0x12
        /*000e*/ 	.short	(.L_3 - .L_2)
	.align		4
.L_2:
        /*0010*/ 	.word	index@(triton_poi_fused_cat_10)
        /*0014*/ 	.word	0x00000000


	//----- nvinfo : EIATTR_FRAME_SIZE
	.align		4
.L_3:
        /*0018*/ 	.byte	0x04, 0x11
        /*001a*/ 	.short	(.L_5 - .L_4)
	.align		4
.L_4:
        /*001c*/ 	.word	index@(triton_poi_fused_cat_10)
        /*0020*/ 	.word	0x00000000


	//----- nvinfo : EIATTR_MIN_STACK_SIZE
	.align		4
.L_5:
        /*0024*/ 	.byte	0x04, 0x12
        /*0026*/ 	.short	(.L_7 - .L_6)
	.align		4
.L_6:
        /*0028*/ 	.word	index@(triton_poi_fused_cat_10)
        /*002c*/ 	.word	0x00000000
.L_7:


//--------------------- .nv.info.triton_poi_fused_cat_10 --------------------------
	.section	.nv.info.triton_poi_fused_cat_10,"",@"SHT_CUDA_INFO"
	.sectionflags	@""
	.align	4


	//----- nvinfo : EIATTR_CUDA_API_VERSION
	.align		4
        /*0000*/ 	.byte	0x04, 0x37
        /*0002*/ 	.short	(.L_9 - .L_8)
.L_8:
        /*0004*/ 	.word	0x0000007c


	//----- nvinfo : EIATTR_KPARAM_INFO
	.align		4
.L_9:
        /*0008*/ 	.byte	0x04, 0x17
        /*000a*/ 	.short	(.L_11 - .L_10)
.L_10:
        /*000c*/ 	.word	0x00000000
        /*0010*/ 	.short	0x0004
        /*0012*/ 	.short	0x0020
        /*0014*/ 	.byte	0x00, 0xf0, 0x11, 0x00


	//----- nvinfo : EIATTR_KPARAM_INFO
	.align		4
.L_11:
        /*0018*/ 	.byte	0x04, 0x17
        /*001a*/ 	.short	(.L_13 - .L_12)
.L_12:
        /*001c*/ 	.word	0x00000000
        /*0020*/ 	.short	0x0003
        /*0022*/ 	.short	0x0018
        /*0024*/ 	.byte	0x00, 0xf4, 0x21, 0x00


	//----- nvinfo : EIATTR_KPARAM_INFO
	.align		4
.L_13:
        /*0028*/ 	.byte	0x04, 0x17
        /*002a*/ 	.short	(.L_15 - .L_14)
.L_14:
        /*002c*/ 	.word	0x00000000
        /*0030*/ 	.short	0x0002
        /*0032*/ 	.short	0x0010
        /*0034*/ 	.byte	0x00, 0xf4, 0x21, 0x00


	//----- nvinfo : EIATTR_KPARAM_INFO
	.align		4
.L_15:
        /*0038*/ 	.byte	0x04, 0x17
        /*003a*/ 	.short	(.L_17 - .L_16)
.L_16:
        /*003c*/ 	.word	0x00000000
        /*0040*/ 	.short	0x0001
        /*0042*/ 	.short	0x0008
        /*0044*/ 	.byte	0x00, 0xf4, 0x21, 0x00


	//----- nvinfo : EIATTR_KPARAM_INFO
	.align		4
.L_17:
        /*0048*/ 	.byte	0x04, 0x17
        /*004a*/ 	.short	(.L_19 - .L_18)
.L_18:
        /*004c*/ 	.word	0x00000000
        /*0050*/ 	.short	0x0000
        /*0052*/ 	.short	0x0000
        /*0054*/ 	.byte	0x00, 0xf4, 0x21, 0x00


	//----- nvinfo : EIATTR_SPARSE_MMA_MASK
	.align		4
.L_19:
        /*0058*/ 	.byte	0x03, 0x50
        /*005a*/ 	.short	0x0000


	//----- nvinfo : EIATTR_MAXREG_COUNT
	.align		4
        /*005c*/ 	.byte	0x03, 0x1b
        /*005e*/ 	.short	0x00ff


	//----- nvinfo : EIATTR_EXIT_INSTR_OFFSETS
	.align		4
        /*0060*/ 	.byte	0x04, 0x1c
        /*0062*/ 	.short	(.L_21 - .L_20)


	//   ....[0]....
.L_20:
        /*0064*/ 	.word	0x00000330


	//----- nvinfo : EIATTR_REQNTID
	.align		4
.L_21:
        /*0068*/ 	.byte	0x04, 0x10
        /*006a*/ 	.short	(.L_23 - .L_22)
.L_22:
        /*006c*/ 	.word	0x00000100
        /*0070*/ 	.word	0x00000001
        /*0074*/ 	.word	0x00000001


	//----- nvinfo : EIATTR_CBANK_PARAM_SIZE
	.align		4
.L_23:
        /*0078*/ 	.byte	0x03, 0x19
        /*007a*/ 	.short	0x0024


	//----- nvinfo : EIATTR_PARAM_CBANK
	.align		4
        /*007c*/ 	.byte	0x04, 0x0a
        /*007e*/ 	.short	(.L_25 - .L_24)
	.align		4
.L_24:
        /*0080*/ 	.word	index@(.nv.constant0.triton_poi_fused_cat_10)
        /*0084*/ 	.short	0x0210
        /*0086*/ 	.short	0x0024


	//----- nvinfo : EIATTR_SW_WAR
	.align		4
.L_25:
        /*0088*/ 	.byte	0x04, 0x36
        /*008a*/ 	.short	(.L_27 - .L_26)
.L_26:
        /*008c*/ 	.word	0x00000008
.L_27:


//--------------------- .nv.callgraph             --------------------------
	.section	.nv.callgraph,"",@"SHT_CUDA_CALLGRAPH"
	.align	4
	.sectionentsize	8
	.align		4
        /*0000*/ 	.word	0x00000000
	.align		4
        /*0004*/ 	.word	0xffffffff
	.align		4
        /*0008*/ 	.word	0x00000000
	.align		4
        /*000c*/ 	.word	0xfffffffe
	.align		4
        /*0010*/ 	.word	0x00000000
	.align		4
        /*0014*/ 	.word	0xfffffffd
	.align		4
        /*0018*/ 	.word	0x00000000
	.align		4
        /*001c*/ 	.word	0xfffffffc


//--------------------- .text.triton_poi_fused_cat_10 --------------------------
	.section	.text.triton_poi_fused_cat_10,"ax",@progbits
	.align	128
        .global         triton_poi_fused_cat_10
        .type           triton_poi_fused_cat_10,@function
        .size           triton_poi_fused_cat_10,(.L_x_1 - triton_poi_fused_cat_10)
        .other          triton_poi_fused_cat_10,@"STO_CUDA_ENTRY STV_DEFAULT"
triton_poi_fused_cat_10:
.text.triton_poi_fused_cat_10:
[----:B------:R-:W-:Y:S01]  /*0000*/  LDC R1, c[0x0][0x28] ;  /* 0x00000a00ff017b82 */ /* 0x000fe20000000800 */
[----:B------:R-:W1:Y:S07]  /*0010*/  S2R R0, SR_TID.X ;  /* 0x0000000000007919 */ /* 0x000e6e0000002100 */
[----:B------:R-:W2:Y:S01]  /*0020*/  LDC.64 R6, c[0x0][0x210] ;  /* 0x00008400ff067b82 */ /* 0x000ea20000000a00 */
[----:B------:R-:W-:Y:S01]  /*0030*/  ULDC.64 UR4, c[0x0][0x208] ;  /* 0x0000820000047ab9 */ /* 0x000fe20000000a00 */
[----:B------:R-:W3:Y:S01]  /*0040*/  S2R R5, SR_CTAID.X ;  /* 0x0000000000057919 */ /* 0x000ee20000002500 */
[----:B-1----:R-:W-:Y:S01]  /*0050*/  IMAD.SHL.U32 R0, R0, 0x2, RZ ;  /* 0x0000000200007824 */ /* 0x002fe200078e00ff */
[----:B---3--:R-:W-:-:S04]  /*0060*/  SHF.R.S32.HI R3, RZ, 0x16, R5 ;  /* 0x00000016ff037819 */ /* 0x008fc80000011405 */
[----:B------:R-:W-:Y:S02]  /*0070*/  LOP3.LUT R0, R0, 0x1fe, RZ, 0xc0, !PT ;  /* 0x000001fe00007812 */ /* 0x000fe400078ec0ff */
[----:B------:R-:W-:-:S03]  /*0080*/  SGXT R3, R3, 0x1 ;  /* 0x000000010303781a */ /* 0x000fc60000000200 */
[----:B------:R-:W-:Y:S02]  /*0090*/  IMAD R0, R5, 0x200, R0 ;  /* 0x0000020005007824 */ /* 0x000fe400078e0200 */
[----:B------:R-:W1:Y:S03]  /*00a0*/  LDC.64 R4, c[0x0][0x218] ;  /* 0x00008600ff047b82 */ /* 0x000e660000000a00 */
[----:B------:R-:W-:Y:S02]  /*00b0*/  LEA.HI R8, R3, R0, RZ, 0x8 ;  /* 0x0000000003087211 */ /* 0x000fe400078f40ff */
[----:B------:R-:W-:Y:S02]  /*00c0*/  SHF.R.S32.HI R11, RZ, 0x1f, R0 ;  /* 0x0000001fff0b7819 */ /* 0x000fe40000011400 */
[----:B------:R-:W-:Y:S01]  /*00d0*/  SHF.R.S32.HI R9, RZ, 0x8, R8 ;  /* 0x00000008ff097819 */ /* 0x000fe20000011408 */
[----:B------:R-:W3:Y:S01]  /*00e0*/  LDC.64 R2, c[0x0][0x220] ;  /* 0x00008800ff027b82 */ /* 0x000ee20000000a00 */
[----:B------:R-:W-:-:S02]  /*00f0*/  LOP3.LUT R13, R8, 0xffffff00, RZ, 0xc0, !PT ;  /* 0xffffff00080d7812 */ /* 0x000fc400078ec0ff */
[----:B------:R-:W-:Y:S02]  /*0100*/  LEA.HI R10, R9, R9, RZ, 0x9 ;  /* 0x00000009090a7211 */ /* 0x000fe400078f48ff */
[----:B------:R-:W-:Y:S02]  /*0110*/  LEA.HI R11, R11, R0, RZ, 0x11 ;  /* 0x000000000b0b7211 */ /* 0x000fe400078f88ff */
[----:B------:R-:W-:Y:S01]  /*0120*/  LOP3.LUT R8, R10, 0xfffffe00, RZ, 0xc0, !PT ;  /* 0xfffffe000a087812 */ /* 0x000fe200078ec0ff */
[C---:B------:R-:W-:Y:S01]  /*0130*/  IMAD.IADD R10, R0.reuse, 0x1, -R13 ;  /* 0x00000001000a7824 */ /* 0x040fe200078e0a0d */
[----:B------:R-:W-:Y:S02]  /*0140*/  LOP3.LUT R13, R11, 0xfffe0000, RZ, 0xc0, !PT ;  /* 0xfffe00000b0d7812 */ /* 0x000fe400078ec0ff */
[----:B------:R-:W-:Y:S01]  /*0150*/  SHF.R.S32.HI R11, RZ, 0x11, R11 ;  /* 0x00000011ff0b7819 */ /* 0x000fe2000001140b */
[----:B------:R-:W-:Y:S02]  /*0160*/  IMAD.IADD R9, R9, 0x1, -R8 ;  /* 0x0000000109097824 */ /* 0x000fe400078e0a08 */
[----:B------:R-:W-:-:S02]  /*0170*/  IMAD.IADD R8, R0, 0x1, -R13 ;  /* 0x0000000100087824 */ /* 0x000fc400078e0a0d */
[----:B------:R-:W-:Y:S01]  /*0180*/  IMAD R10, R11, 0x10000, R10 ;  /* 0x000100000b0a7824 */ /* 0x000fe200078e020a */
[C---:B------:R-:W-:Y:S01]  /*0190*/  ISETP.GT.AND P0, PT, R9.reuse, 0xff, PT ;  /* 0x000000ff0900780c */ /* 0x040fe20003f04270 */
[C---:B------:R-:W-:Y:S01]  /*01a0*/  VIADD R13, R9.reuse, 0xffffff00 ;  /* 0xffffff00090d7836 */ /* 0x040fe20000000000 */
[----:B------:R-:W-:Y:S01]  /*01b0*/  ISETP.GE.AND P1, PT, R9, 0x100, PT ;  /* 0x000001000900780c */ /* 0x000fe20003f26270 */
[----:B------:R-:W-:Y:S02]  /*01c0*/  IMAD R11, R11, 0x10000, R8 ;  /* 0x000100000b0b7824 */ /* 0x000fe400078e0208 */
[C---:B------:R-:W-:Y:S01]  /*01d0*/  IMAD R15, R13.reuse, 0x100, R10 ;  /* 0x000001000d0f7824 */ /* 0x040fe200078e020a */
[----:B------:R-:W4:Y:S01]  /*01e0*/  LDC.64 R8, c[0x0][0x228] ;  /* 0x00008a00ff087b82 */ /* 0x000f220000000a00 */
[----:B---3--:R-:W-:Y:S01]  /*01f0*/  IMAD.WIDE R2, R13, 0x4, R2 ;  /* 0x000000040d027825 */ /* 0x008fe200078e0202 */
[----:B------:R-:W-:-:S03]  /*0200*/  CS2R R12, SRZ ;  /* 0x00000000000c7805 */ /* 0x000fc6000001ff00 */
[----:B-1----:R-:W-:Y:S01]  /*0210*/  IMAD.WIDE R4, R15, 0x4, R4 ;  /* 0x000000040f047825 */ /* 0x002fe200078e0204 */
[----:B------:R-:W-:Y:S02]  /*0220*/  CS2R R14, SRZ ;  /* 0x00000000000e7805 */ /* 0x000fe4000001ff00 */
[----:B------:R-:W3:Y:S01]  /*0230*/  @P0 LDG.E.EL R12, desc[UR4][R2.64] ;  /* 0x00000004020c0981 */ /* 0x000ee2000c2e1900 */
[----:B--2---:R-:W-:Y:S01]  /*0240*/  IMAD.WIDE R6, R11, 0x4, R6 ;  /* 0x000000040b067825 */ /* 0x004fe200078e0206 */
[----:B------:R-:W-:Y:S02]  /*0250*/  CS2R R10, SRZ ;  /* 0x00000000000a7805 */ /* 0x000fe4000001ff00 */
[----:B------:R4:W2:Y:S04]  /*0260*/  @P0 LDG.E.64 R14, desc[UR4][R4.64] ;  /* 0x00000004040e0981 */ /* 0x0008a8000c1e1b00 */
[----:B------:R-:W5:Y:S04]  /*0270*/  @P0 LDG.E.EL R13, desc[UR4][R2.64] ;  /* 0x00000004020d0981 */ /* 0x000f68000c2e1900 */
[----:B------:R-:W5:Y:S01]  /*0280*/  @!P1 LDG.E.64 R10, desc[UR4][R6.64] ;  /* 0x00000004060a9981 */ /* 0x000f62000c1e1b00 */
[----:B----4-:R-:W-:Y:S01]  /*0290*/  IMAD.WIDE R4, R0, 0x4, R8 ;  /* 0x0000000400047825 */ /* 0x010fe200078e0208 */
[----:B--2---:R-:W-:-:S02]  /*02a0*/  SEL R16, R15, RZ, P0 ;  /* 0x000000ff0f107207 */ /* 0x004fc40000000000 */
[----:B------:R-:W-:Y:S02]  /*02b0*/  SEL R14, R14, RZ, P0 ;  /* 0x000000ff0e0e7207 */ /* 0x000fe40000000000 */
[----:B---3--:R-:W-:Y:S02]  /*02c0*/  SEL R15, R12, RZ, P0 ;  /* 0x000000ff0c0f7207 */ /* 0x008fe40000000000 */
[----:B-----5:R-:W-:Y:S02]  /*02d0*/  SEL R13, R13, RZ, P0 ;  /* 0x000000ff0d0d7207 */ /* 0x020fe40000000000 */
[----:B------:R-:W-:Y:S01]  /*02e0*/  SEL R10, R10, RZ, !P1 ;  /* 0x000000ff0a0a7207 */ /* 0x000fe20004800000 */
[----:B------:R-:W-:Y:S01]  /*02f0*/  @P1 FADD R10, R14, R15 ;  /* 0x0000000f0e0a1221 */ /* 0x000fe20000000000 */
[----:B------:R-:W-:Y:S01]  /*0300*/  SEL R11, R11, RZ, !P1 ;  /* 0x000000ff0b0b7207 */ /* 0x000fe20004800000 */
[----:B------:R-:W-:-:S05]  /*0310*/  @P1 FADD R11, R16, R13 ;  /* 0x0000000d100b1221 */ /* 0x000fca0000000000 */
[----:B------:R-:W-:Y:S01]  /*0320*/  STG.E.64 desc[UR4][R4.64], R10 ;  /* 0x0000000a04007986 */ /* 0x000fe2000c101b04 */
[----:B------:R-:W-:Y:S05]  /*0330*/  EXIT ;  /* 0x000000000000794d */ /* 0x000fea0003800000 */
.L_x_0:
[----:B------:R-:W-:-:S00]  /*0340*/  BRA `(.L_x_0) ;  /* 0xfffffffc00fc7947 */ /* 0x000fc0000383ffff */
[----:B------:R-:W-:-:S00]  /*0350*/  NOP ;  /* 0x0000000000007918 */ /* 0x000fc00000000000 */
        /* <DEDUP_REMOVED lines=10> */
.L_x_1:


//--------------------- .nv.constant0.triton_poi_fused_cat_10 --------------------------
	.section	.nv.constant0.triton_poi_fused_cat_10,"a",@progbits
	.sectionflags	@""
	.align	4
.nv.constant0.triton_poi_fused_cat_10:
	.zero		564
